	.headerflags	@"EF_CUDA_TEXMODE_UNIFIED EF_CUDA_64BIT_ADDRESS EF_CUDA_ACCELERATORS EF_CUDA_SM90 EF_CUDA_VIRTUAL_SM(EF_CUDA_SM90)"
	.elftype	@"ET_EXEC"


//--------------------- .nv.info                  --------------------------
	.section	.nv.info,"",@"SHT_CUDA_INFO"
	.align	4


	//----- nvinfo : EIATTR_REGCOUNT
	.align		4
        /*0000*/ 	.byte	0x04, 0x2f
        /*0002*/ 	.short	(.L_3 - .L_2)
	.align		4
.L_2:
        /*0004*/ 	.word	index@(triton_poi_fused__native_batch_norm_legit_no_training__prelu_kernel_add_convolution_32)
        /*0008*/ 	.word	0x00000020


	//----- nvinfo : EIATTR_MIN_STACK_SIZE
	.align		4
.L_3:
        /*000c*/ 	.byte	0x04, 0x12
        /*000e*/ 	.short	(.L_5 - .L_4)
	.align		4
.L_4:
        /*0010*/ 	.word	index@(triton_poi_fused__native_batch_norm_legit_no_training__prelu_kernel_add_convolution_32)
        /*0014*/ 	.word	0x00000000


	//----- nvinfo : EIATTR_FRAME_SIZE
	.align		4
.L_5:
        /*0018*/ 	.byte	0x04, 0x11
        /*001a*/ 	.short	(.L_7 - .L_6)
	.align		4
.L_6:
        /*001c*/ 	.word	index@(triton_poi_fused__native_batch_norm_legit_no_training__prelu_kernel_add_convolution_32)
        /*0020*/ 	.word	0x00000000


	//----- nvinfo : EIATTR_MIN_STACK_SIZE
	.align		4
.L_7:
        /*0024*/ 	.byte	0x04, 0x12
        /*0026*/ 	.short	(.L_9 - .L_8)
	.align		4
.L_8:
        /*0028*/ 	.word	index@(triton_poi_fused__native_batch_norm_legit_no_training__prelu_kernel_add_convolution_32)
        /*002c*/ 	.word	0x00000000
.L_9:


//--------------------- .nv.info.triton_poi_fused__native_batch_norm_legit_no_training__prelu_kernel_add_convolution_32 --------------------------
	.section	.nv.info.triton_poi_fused__native_batch_norm_legit_no_training__prelu_kernel_add_convolution_32,"",@"SHT_CUDA_INFO"
	.sectionflags	@""
	.align	4


	//----- nvinfo : EIATTR_CUDA_API_VERSION
	.align		4
        /*0000*/ 	.byte	0x04, 0x37
        /*0002*/ 	.short	(.L_11 - .L_10)
.L_10:
        /*0004*/ 	.word	0x0000007c


	//----- nvinfo : EIATTR_KPARAM_INFO
	.align		4
.L_11:
        /*0008*/ 	.byte	0x04, 0x17
        /*000a*/ 	.short	(.L_13 - .L_12)
.L_12:
        /*000c*/ 	.word	0x00000000
        /*0010*/ 	.short	0x000b
        /*0012*/ 	.short	0x0054
        /*0014*/ 	.byte	0x00, 0xf0, 0x11, 0x00


	//----- nvinfo : EIATTR_KPARAM_INFO
	.align		4
.L_13:
        /*0018*/ 	.byte	0x04, 0x17
        /*001a*/ 	.short	(.L_15 - .L_14)
.L_14:
        /*001c*/ 	.word	0x00000000
        /*0020*/ 	.short	0x000a
        /*0022*/ 	.short	0x0050
        /*0024*/ 	.byte	0x00, 0xf0, 0x11, 0x00


	//----- nvinfo : EIATTR_KPARAM_INFO
	.align		4
.L_15:
        /*0028*/ 	.byte	0x04, 0x17
        /*002a*/ 	.short	(.L_17 - .L_16)
.L_16:
        /*002c*/ 	.word	0x00000000
        /*0030*/ 	.short	0x0009
        /*0032*/ 	.short	0x0048
        /*0034*/ 	.byte	0x00, 0xf4, 0x21, 0x00


	//----- nvinfo : EIATTR_KPARAM_INFO
	.align		4
.L_17:
        /*0038*/ 	.byte	0x04, 0x17
        /*003a*/ 	.short	(.L_19 - .L_18)
.L_18:
        /*003c*/ 	.word	0x00000000
        /*0040*/ 	.short	0x0008
        /*0042*/ 	.short	0x0040
        /*0044*/ 	.byte	0x00, 0xf4, 0x21, 0x00


	//----- nvinfo : EIATTR_KPARAM_INFO
	.align		4
.L_19:
        /*0048*/ 	.byte	0x04, 0x17
        /*004a*/ 	.short	(.L_21 - .L_20)
.L_20:
        /*004c*/ 	.word	0x00000000
        /*0050*/ 	.short	0x0007
        /*0052*/ 	.short	0x0038
        /*0054*/ 	.byte	0x00, 0xf4, 0x21, 0x00


	//----- nvinfo : EIATTR_KPARAM_INFO
	.align		4
.L_21:
        /*0058*/ 	.byte	0x04, 0x17
        /*005a*/ 	.short	(.L_23 - .L_22)
.L_22:
        /*005c*/ 	.word	0x00000000
        /*0060*/ 	.short	0x0006
        /*0062*/ 	.short	0x0030
        /*0064*/ 	.byte	0x00, 0xf4, 0x21, 0x00


	//----- nvinfo : EIATTR_KPARAM_INFO
	.align		4
.L_23:
        /*0068*/ 	.byte	0x04, 0x17
        /*006a*/ 	.short	(.L_25 - .L_24)
.L_24:
        /*006c*/ 	.word	0x00000000
        /*0070*/ 	.short	0x0005
        /*0072*/ 	.short	0x0028
        /*0074*/ 	.byte	0x00, 0xf4, 0x21, 0x00


	//----- nvinfo : EIATTR_KPARAM_INFO
	.align		4
.L_25:
        /*0078*/ 	.byte	0x04, 0x17
        /*007a*/ 	.short	(.L_27 - .L_26)
.L_26:
        /*007c*/ 	.word	0x00000000
        /*0080*/ 	.short	0x0004
        /*0082*/ 	.short	0x0020
        /*0084*/ 	.byte	0x00, 0xf4, 0x21, 0x00


	//----- nvinfo : EIATTR_KPARAM_INFO
	.align		4
.L_27:
        /*0088*/ 	.byte	0x04, 0x17
        /*008a*/ 	.short	(.L_29 - .L_28)
.L_28:
        /*008c*/ 	.word	0x00000000
        /*0090*/ 	.short	0x0003
        /*0092*/ 	.short	0x0018
        /*0094*/ 	.byte	0x00, 0xf4, 0x21, 0x00


	//----- nvinfo : EIATTR_KPARAM_INFO
	.align		4
.L_29:
        /*0098*/ 	.byte	0x04, 0x17
        /*009a*/ 	.short	(.L_31 - .L_30)
.L_30:
        /*009c*/ 	.word	0x00000000
        /*00a0*/ 	.short	0x0002
        /*00a2*/ 	.short	0x0010
        /*00a4*/ 	.byte	0x00, 0xf4, 0x21, 0x00


	//----- nvinfo : EIATTR_KPARAM_INFO
	.align		4
.L_31:
        /*00a8*/ 	.byte	0x04, 0x17
        /*00aa*/ 	.short	(.L_33 - .L_32)
.L_32:
        /*00ac*/ 	.word	0x00000000
        /*00b0*/ 	.short	0x0001
        /*00b2*/ 	.short	0x0008
        /*00b4*/ 	.byte	0x00, 0xf4, 0x21, 0x00


	//----- nvinfo : EIATTR_KPARAM_INFO
	.align		4
.L_33:
        /*00b8*/ 	.byte	0x04, 0x17
        /*00ba*/ 	.short	(.L_35 - .L_34)
.L_34:
        /*00bc*/ 	.word	0x00000000
        /*00c0*/ 	.short	0x0000
        /*00c2*/ 	.short	0x0000
        /*00c4*/ 	.byte	0x00, 0xf4, 0x21, 0x00


	//----- nvinfo : EIATTR_SPARSE_MMA_MASK
	.align		4
.L_35:
        /*00c8*/ 	.byte	0x03, 0x50
        /*00ca*/ 	.short	0x0000


	//----- nvinfo : EIATTR_MAXREG_COUNT
	.align		4
        /*00cc*/ 	.byte	0x03, 0x1b
        /*00ce*/ 	.short	0x00ff


	//----- nvinfo : EIATTR_EXIT_INSTR_OFFSETS
	.align		4
        /*00d0*/ 	.byte	0x04, 0x1c
        /*00d2*/ 	.short	(.L_37 - .L_36)


	//   ....[0]....
.L_36:
        /*00d4*/ 	.word	0x00000a20


	//   ....[1]....
        /*00d8*/ 	.word	0x00000b20


	//----- nvinfo : EIATTR_REQNTID
	.align		4
.L_37:
        /*00dc*/ 	.byte	0x04, 0x10
        /*00de*/ 	.short	(.L_39 - .L_38)
.L_38:
        /*00e0*/ 	.word	0x00000080
        /*00e4*/ 	.word	0x00000001
        /*00e8*/ 	.word	0x00000001


	//----- nvinfo : EIATTR_CBANK_PARAM_SIZE
	.align		4
.L_39:
        /*00ec*/ 	.byte	0x03, 0x19
        /*00ee*/ 	.short	0x0058


	//----- nvinfo : EIATTR_PARAM_CBANK
	.align		4
        /*00f0*/ 	.byte	0x04, 0x0a
        /*00f2*/ 	.short	(.L_41 - .L_40)
	.align		4
.L_40:
        /*00f4*/ 	.word	index@(.nv.constant0.triton_poi_fused__native_batch_norm_legit_no_training__prelu_kernel_add_convolution_32)
        /*00f8*/ 	.short	0x0210
        /*00fa*/ 	.short	0x0058


	//----- nvinfo : EIATTR_SW_WAR
	.align		4
.L_41:
        /*00fc*/ 	.byte	0x04, 0x36
        /*00fe*/ 	.short	(.L_43 - .L_42)
.L_42:
        /*0100*/ 	.word	0x00000008
.L_43:


//--------------------- .nv.callgraph             --------------------------
	.section	.nv.callgraph,"",@"SHT_CUDA_CALLGRAPH"
	.align	4
	.sectionentsize	8
	.align		4
        /*0000*/ 	.word	0x00000000
	.align		4
        /*0004*/ 	.word	0xffffffff
	.align		4
        /*0008*/ 	.word	0x00000000
	.align		4
        /*000c*/ 	.word	0xfffffffe
	.align		4
        /*0010*/ 	.word	0x00000000
	.align		4
        /*0014*/ 	.word	0xfffffffd
	.align		4
        /*0018*/ 	.word	0x00000000
	.align		4
        /*001c*/ 	.word	0xfffffffc


//--------------------- .nv.constant4             --------------------------
	.section	.nv.constant4,"a",@progbits
	.align	8
	.align		8
.nv.constant4:
        /*0000*/ 	.dword	_$_str
	.align		8
        /*0008*/ 	.dword	_$_str_$_2


//--------------------- .text.triton_poi_fused__native_batch_norm_legit_no_training__prelu_kernel_add_convolution_32 --------------------------
	.section	.text.triton_poi_fused__native_batch_norm_legit_no_training__prelu_kernel_add_convolution_32,"ax",@progbits
	.sectionflags	@"SHF_BARRIERS=1"
	.align	128
        .global         triton_poi_fused__native_batch_norm_legit_no_training__prelu_kernel_add_convolution_32
        .type           triton_poi_fused__native_batch_norm_legit_no_training__prelu_kernel_add_convolution_32,@function
        .size           triton_poi_fused__native_batch_norm_legit_no_training__prelu_kernel_add_convolution_32,(.L_x_1 - triton_poi_fused__native_batch_norm_legit_no_training__prelu_kernel_add_convolution_32)
        .other          triton_poi_fused__native_batch_norm_legit_no_training__prelu_kernel_add_convolution_32,@"STO_CUDA_ENTRY STV_DEFAULT"
triton_poi_fused__native_batch_norm_legit_no_training__prelu_kernel_add_convolution_32:
.text.triton_poi_fused__native_batch_norm_legit_no_training__prelu_kernel_add_convolution_32:
[----:B------:R-:W0:Y:S01]  /*0000*/  LDC R1, c[0x0][0x28] ;  /* 0x00000a00ff017b82 */ /* 0x000e220000000800 */
[----:B------:R-:W1:Y:S07]  /*0010*/  S2R R25, SR_CTAID.X ;  /* 0x0000000000197919 */ /* 0x000e6e0000002500 */
[----:B------:R-:W2:Y:S01]  /*0020*/  LDC.64 R8, c[0x0][0x228] ;  /* 0x00008a00ff087b82 */ /* 0x000ea20000000a00 */
[----:B------:R-:W-:Y:S02]  /*0030*/  CS2R R4, SRZ ;  /* 0x0000000000047805 */ /* 0x000fe4000001ff00 */
[----:B------:R-:W-:Y:S01]  /*0040*/  CS2R R6, SRZ ;  /* 0x0000000000067805 */ /* 0x000fe2000001ff00 */
[----:B------:R-:W3:Y:S01]  /*0050*/  S2R R2, SR_TID.X ;  /* 0x0000000000027919 */ /* 0x000ee20000002100 */
[----:B------:R-:W-:Y:S01]  /*0060*/  ULDC.64 UR6, c[0x0][0x208] ;  /* 0x0000820000067ab9 */ /* 0x000fe20000000a00 */
[----:B------:R-:W4:Y:S02]  /*0070*/  S2R R0, SR_CTAID.Y ;  /* 0x0000000000007919 */ /* 0x000f240000002600 */
[----:B------:R-:W5:Y:S08]  /*0080*/  LDC.64 R28, c[0x0][0x210] ;  /* 0x00008400ff1c7b82 */ /* 0x000f700000000a00 */
[----:B------:R-:W4:Y:S01]  /*0090*/  LDC.64 R20, c[0x0][0x220] ;  /* 0x00008800ff147b82 */ /* 0x000f220000000a00 */
[----:B-1----:R-:W-:-:S02]  /*00a0*/  IMAD.SHL.U32 R25, R25, 0x10, RZ ;  /* 0x0000001019197824 */ /* 0x002fc400078e00ff */
[----:B---3--:R-:W-:-:S05]  /*00b0*/  IMAD.SHL.U32 R26, R2, 0x4, RZ ;  /* 0x00000004021a7824 */ /* 0x008fca00078e00ff */
[----:B------:R-:W-:-:S04]  /*00c0*/  LOP3.LUT R16, R25, 0xc, R26, 0xf8, !PT ;  /* 0x0000000c19107812 */ /* 0x000fc800078ef81a */
[C---:B------:R-:W-:Y:S01]  /*00d0*/  ISETP.GE.AND P0, PT, R16.reuse, 0x10, PT ;  /* 0x000000101000780c */ /* 0x040fe20003f06270 */
[----:B--2---:R-:W-:-:S12]  /*00e0*/  IMAD.WIDE R8, R16, 0x4, R8 ;  /* 0x0000000410087825 */ /* 0x004fd800078e0208 */
[----:B------:R1:W2:Y:S02]  /*00f0*/  @!P0 LDG.E.EL.128 R4, desc[UR6][R8.64] ;  /* 0x0000000608048981 */ /* 0x0002a4000c2e1d00 */
[----:B-1----:R-:W-:-:S04]  /*0100*/  SHF.R.U32.HI R8, RZ, 0x2, R2 ;  /* 0x00000002ff087819 */ /* 0x002fc80000011602 */
[----:B------:R-:W-:Y:S01]  /*0110*/  SGXT.U32 R8, R8, 0x5 ;  /* 0x000000050808781a */ /* 0x000fe20000000000 */
[----:B0---4-:R-:W-:-:S04]  /*0120*/  IMAD.WIDE R20, R16, 0x4, R20 ;  /* 0x0000000410147825 */ /* 0x011fc800078e0214 */
[----:B--2---:R-:W-:Y:S01]  /*0130*/  FADD R4, R4, 9.9999997473787516356e-06 ;  /* 0x3727c5ac04047421 */ /* 0x004fe20000000000 */
[----:B------:R-:W-:Y:S01]  /*0140*/  FADD R7, R7, 9.9999997473787516356e-06 ;  /* 0x3727c5ac07077421 */ /* 0x000fe20000000000 */
[----:B------:R-:W-:Y:S01]  /*0150*/  FADD R10, R6, 9.9999997473787516356e-06 ;  /* 0x3727c5ac060a7421 */ /* 0x000fe20000000000 */
[----:B------:R-:W-:Y:S01]  /*0160*/  IMAD.MOV.U32 R6, RZ, RZ, 0x3e800000 ;  /* 0x3e800000ff067424 */ /* 0x000fe200078e00ff */
[----:B------:R0:W1:Y:S01]  /*0170*/  MUFU.SQRT R11, R4 ;  /* 0x00000004000b7308 */ /* 0x0000620000002000 */
[----:B------:R-:W-:-:S07]  /*0180*/  FADD R3, R5, 9.9999997473787516356e-06 ;  /* 0x3727c5ac05037421 */ /* 0x000fce0000000000 */
[----:B------:R-:W2:Y:S01]  /*0190*/  MUFU.SQRT R7, R7 ;  /* 0x0000000700077308 */ /* 0x000ea20000002000 */
[----:B0-----:R-:W0:Y:S01]  /*01a0*/  LDC.64 R4, c[0x0][0x218] ;  /* 0x00008600ff047b82 */ /* 0x001e220000000a00 */
[----:B-1----:R-:W-:-:S06]  /*01b0*/  FSETP.GT.AND P6, PT, R11, 8.50705917302346158658e+37, PT ;  /* 0x7e8000000b00780b */ /* 0x002fcc0003fc4000 */
[----:B------:R1:W3:Y:S01]  /*01c0*/  MUFU.SQRT R19, R3 ;  /* 0x0000000300137308 */ /* 0x0002e20000002000 */
[----:B------:R-:W-:Y:S02]  /*01d0*/  FSETP.GEU.AND P1, PT, R11, 1.175494350822287508e-38, PT ;  /* 0x008000000b00780b */ /* 0x000fe40003f2e000 */
[----:B------:R-:W-:-:S05]  /*01e0*/  FSEL R15, R6, 1, P6 ;  /* 0x3f800000060f7808 */ /* 0x000fca0003000000 */
[----:B------:R-:W4:Y:S01]  /*01f0*/  MUFU.SQRT R18, R10 ;  /* 0x0000000a00127308 */ /* 0x000f220000002000 */
[----:B-1----:R-:W-:Y:S01]  /*0200*/  SHF.L.U32 R3, R0, 0x5, RZ ;  /* 0x0000000500037819 */ /* 0x002fe200000006ff */
[----:B------:R-:W-:Y:S01]  /*0210*/  @P6 FMUL R11, R11, 0.25 ;  /* 0x3e8000000b0b6820 */ /* 0x000fe20000400000 */
[----:B--2---:R-:W-:-:S03]  /*0220*/  FSETP.GT.AND P6, PT, R7, 8.50705917302346158658e+37, PT ;  /* 0x7e8000000700780b */ /* 0x004fc60003fc4000 */
[----:B------:R-:W-:Y:S01]  /*0230*/  @!P1 FMUL R15, R15, 16777216 ;  /* 0x4b8000000f0f9820 */ /* 0x000fe20000400000 */
[----:B---3--:R-:W-:Y:S01]  /*0240*/  FSETP.GT.AND P2, PT, R19, 8.50705917302346158658e+37, PT ;  /* 0x7e8000001300780b */ /* 0x008fe20003f44000 */
[----:B------:R-:W-:Y:S01]  /*0250*/  @!P1 FMUL R11, R11, 16777216 ;  /* 0x4b8000000b0b9820 */ /* 0x000fe20000400000 */
[----:B------:R-:W-:Y:S01]  /*0260*/  FSETP.GEU.AND P1, PT, R7, 1.175494350822287508e-38, PT ;  /* 0x008000000700780b */ /* 0x000fe20003f2e000 */
[----:B0-----:R-:W-:Y:S01]  /*0270*/  IMAD.WIDE R4, R16, 0x4, R4 ;  /* 0x0000000410047825 */ /* 0x001fe200078e0204 */
[----:B------:R-:W-:Y:S01]  /*0280*/  LOP3.LUT R13, R3, R8, RZ, 0xfc, !PT ;  /* 0x00000008030d7212 */ /* 0x000fe200078efcff */
[----:B------:R0:W1:Y:S01]  /*0290*/  MUFU.RCP R12, R11 ;  /* 0x0000000b000c7308 */ /* 0x0000620000001000 */
[----:B------:R-:W-:Y:S02]  /*02a0*/  FSETP.GEU.AND P3, PT, R19, 1.175494350822287508e-38, PT ;  /* 0x008000001300780b */ /* 0x000fe40003f6e000 */
[----:B------:R-:W-:Y:S02]  /*02b0*/  CS2R R8, SRZ ;  /* 0x0000000000087805 */ /* 0x000fe4000001ff00 */
[----:B----4-:R-:W-:-:S02]  /*02c0*/  FSETP.GT.AND P4, PT, R18, 8.50705917302346158658e+37, PT ;  /* 0x7e8000001200780b */ /* 0x010fc40003f84000 */
[----:B------:R-:W-:Y:S01]  /*02d0*/  FSETP.GEU.AND P5, PT, R18, 1.175494350822287508e-38, PT ;  /* 0x008000001200780b */ /* 0x000fe20003fae000 */
[----:B------:R-:W-:Y:S01]  /*02e0*/  @P6 FMUL R7, R7, 0.25 ;  /* 0x3e80000007076820 */ /* 0x000fe20000400000 */
[----:B------:R-:W-:Y:S01]  /*02f0*/  FSEL R22, R6, 1, P2 ;  /* 0x3f80000006167808 */ /* 0x000fe20001000000 */
[----:B------:R-:W-:Y:S01]  /*0300*/  IMAD R24, R13, 0x10, R16 ;  /* 0x000000100d187824 */ /* 0x000fe200078e0210 */
[----:B0-----:R-:W-:Y:S01]  /*0310*/  CS2R R10, SRZ ;  /* 0x00000000000a7805 */ /* 0x001fe2000001ff00 */
[----:B------:R-:W-:Y:S01]  /*0320*/  @!P1 FMUL R7, R7, 16777216 ;  /* 0x4b80000007079820 */ /* 0x000fe20000400000 */
[----:B------:R-:W-:-:S03]  /*0330*/  @P2 FMUL R19, R19, 0.25 ;  /* 0x3e80000013132820 */ /* 0x000fc60000400000 */
[----:B------:R-:W0:Y:S01]  /*0340*/  MUFU.RCP R17, R7 ;  /* 0x0000000700117308 */ /* 0x000e220000001000 */
[----:B------:R-:W-:Y:S01]  /*0350*/  FSEL R23, R6, 1, P4 ;  /* 0x3f80000006177808 */ /* 0x000fe20002000000 */
[----:B-1----:R-:W-:Y:S01]  /*0360*/  FMUL R3, R12, R15 ;  /* 0x0000000f0c037220 */ /* 0x002fe20000400000 */
[----:B------:R-:W-:Y:S02]  /*0370*/  FSEL R6, R6, 1, P6 ;  /* 0x3f80000006067808 */ /* 0x000fe40003000000 */
[----:B------:R-:W-:Y:S02]  /*0380*/  CS2R R12, SRZ ;  /* 0x00000000000c7805 */ /* 0x000fe4000001ff00 */
[----:B------:R-:W-:Y:S01]  /*0390*/  CS2R R14, SRZ ;  /* 0x00000000000e7805 */ /* 0x000fe2000001ff00 */
[----:B-----5:R-:W-:Y:S01]  /*03a0*/  IMAD.WIDE R28, R24, 0x4, R28 ;  /* 0x00000004181c7825 */ /* 0x020fe200078e021c */
[----:B------:R1:W2:Y:S03]  /*03b0*/  @!P0 LDG.E.EL.128 R8, desc[UR6][R4.64] ;  /* 0x0000000604088981 */ /* 0x0002a6000c2e1d00 */
[----:B------:R-:W-:Y:S01]  /*03c0*/  @!P1 FMUL R6, R6, 16777216 ;  /* 0x4b80000006069820 */ /* 0x000fe20000400000 */
[----:B------:R-:W-:Y:S01]  /*03d0*/  @P4 FMUL R18, R18, 0.25 ;  /* 0x3e80000012124820 */ /* 0x000fe20000400000 */
[----:B------:R-:W-:Y:S01]  /*03e0*/  @!P3 FMUL R19, R19, 16777216 ;  /* 0x4b8000001313b820 */ /* 0x000fe20000400000 */
[----:B------:R-:W2:Y:S02]  /*03f0*/  @!P0 LDG.E.EL.128 R12, desc[UR6][R28.64] ;  /* 0x000000061c0c8981 */ /* 0x000ea4000c2e1d00 */
[----:B------:R-:W-:Y:S01]  /*0400*/  @!P5 FMUL R18, R18, 16777216 ;  /* 0x4b8000001212d820 */ /* 0x000fe20000400000 */
[----:B0-----:R-:W-:Y:S01]  /*0410*/  FMUL R17, R17, R6 ;  /* 0x0000000611117220 */ /* 0x001fe20000400000 */
[----:B------:R-:W-:-:S02]  /*0420*/  CS2R R6, SRZ ;  /* 0x0000000000067805 */ /* 0x000fc4000001ff00 */
[----:B-1----:R-:W-:Y:S01]  /*0430*/  CS2R R4, SRZ ;  /* 0x0000000000047805 */ /* 0x002fe2000001ff00 */
[----:B------:R-:W0:Y:S05]  /*0440*/  MUFU.RCP R19, R19 ;  /* 0x0000001300137308 */ /* 0x000e2a0000001000 */
[----:B------:R1:W3:Y:S03]  /*0450*/  @!P0 LDG.E.EL.128 R4, desc[UR6][R20.64] ;  /* 0x0000000614048981 */ /* 0x0002e6000c2e1d00 */
[----:B------:R-:W4:Y:S01]  /*0460*/  MUFU.RCP R18, R18 ;  /* 0x0000001200127308 */ /* 0x000f220000001000 */
[----:B------:R-:W-:Y:S01]  /*0470*/  @!P3 FMUL R22, R22, 16777216 ;  /* 0x4b8000001616b820 */ /* 0x000fe20000400000 */
[----:B------:R-:W-:-:S03]  /*0480*/  @!P5 FMUL R23, R23, 16777216 ;  /* 0x4b8000001717d820 */ /* 0x000fc60000400000 */
[----:B0-----:R-:W-:Y:S01]  /*0490*/  FMUL R19, R19, R22 ;  /* 0x0000001613137220 */ /* 0x001fe20000400000 */
[----:B-1----:R-:W0:Y:S01]  /*04a0*/  LDC.64 R20, c[0x0][0x238] ;  /* 0x00008e00ff147b82 */ /* 0x002e220000000a00 */
[----:B----4-:R-:W-:-:S07]  /*04b0*/  FMUL R18, R18, R23 ;  /* 0x0000001712127220 */ /* 0x010fce0000400000 */
[----:B------:R-:W1:Y:S01]  /*04c0*/  LDC.64 R22, c[0x0][0x230] ;  /* 0x00008c00ff167b82 */ /* 0x000e620000000a00 */
[----:B0-----:R-:W-:-:S04]  /*04d0*/  IMAD.WIDE R20, R16, 0x4, R20 ;  /* 0x0000000410147825 */ /* 0x001fc800078e0214 */
[----:B-1----:R-:W-:-:S04]  /*04e0*/  IMAD.WIDE R22, R16, 0x4, R22 ;  /* 0x0000000410167825 */ /* 0x002fc800078e0216 */
[----:B--2---:R-:W-:Y:S01]  /*04f0*/  FADD R9, R9, R13 ;  /* 0x0000000d09097221 */ /* 0x004fe20000000000 */
[----:B------:R-:W-:Y:S01]  /*0500*/  FADD R10, R10, R14 ;  /* 0x0000000e0a0a7221 */ /* 0x000fe20000000000 */
[----:B------:R-:W-:Y:S01]  /*0510*/  FADD R11, R11, R15 ;  /* 0x0000000f0b0b7221 */ /* 0x000fe20000000000 */
[----:B------:R-:W-:Y:S01]  /*0520*/  FADD R8, R8, R12 ;  /* 0x0000000c08087221 */ /* 0x000fe20000000000 */
[----:B---3--:R-:W-:Y:S01]  /*0530*/  FADD R14, R9, -R5 ;  /* 0x80000005090e7221 */ /* 0x008fe20000000000 */
[----:B------:R-:W-:Y:S01]  /*0540*/  FADD R5, R10, -R6 ;  /* 0x800000060a057221 */ /* 0x000fe20000000000 */
[----:B------:R-:W-:Y:S02]  /*0550*/  FADD R12, R11, -R7 ;  /* 0x800000070b0c7221 */ /* 0x000fe40000000000 */
[----:B------:R-:W-:Y:S01]  /*0560*/  FMUL R6, R19, R14 ;  /* 0x0000000e13067220 */ /* 0x000fe20000400000 */
[----:B------:R-:W-:Y:S01]  /*0570*/  FMUL R5, R18, R5 ;  /* 0x0000000512057220 */ /* 0x000fe20000400000 */
[----:B------:R-:W-:Y:S01]  /*0580*/  FMUL R7, R17, R12 ;  /* 0x0000000c11077220 */ /* 0x000fe20000400000 */
[----:B------:R-:W-:-:S02]  /*0590*/  CS2R R12, SRZ ;  /* 0x00000000000c7805 */ /* 0x000fc4000001ff00 */
[----:B------:R-:W-:Y:S02]  /*05a0*/  CS2R R14, SRZ ;  /* 0x00000000000e7805 */ /* 0x000fe4000001ff00 */
[----:B------:R-:W-:Y:S02]  /*05b0*/  CS2R R16, SRZ ;  /* 0x0000000000107805 */ /* 0x000fe4000001ff00 */
[----:B------:R-:W-:Y:S02]  /*05c0*/  CS2R R18, SRZ ;  /* 0x0000000000127805 */ /* 0x000fe4000001ff00 */
[----:B------:R0:W2:Y:S04]  /*05d0*/  @!P0 LDG.E.EL.128 R12, desc[UR6][R22.64] ;  /* 0x00000006160c8981 */ /* 0x0000a8000c2e1d00 */
[----:B------:R1:W2:Y:S01]  /*05e0*/  @!P0 LDG.E.EL.128 R16, desc[UR6][R20.64] ;  /* 0x0000000614108981 */ /* 0x0002a2000c2e1d00 */
[----:B0-----:R-:W0:Y:S01]  /*05f0*/  LDC.64 R22, c[0x0][0x240] ;  /* 0x00009000ff167b82 */ /* 0x001e220000000a00 */
[----:B-1----:R-:W-:-:S07]  /*0600*/  CS2R R20, SRZ ;  /* 0x0000000000147805 */ /* 0x002fce000001ff00 */
[----:B------:R-:W1:Y:S01]  /*0610*/  S2UR UR5, SR_CgaCtaId ;  /* 0x00000000000579c3 */ /* 0x000e620000008800 */
[----:B------:R-:W-:Y:S01]  /*0620*/  FADD R4, R8, -R4 ;  /* 0x8000000408047221 */ /* 0x000fe20000000000 */
[----:B--2---:R-:W-:Y:S01]  /*0630*/  FFMA R7, R7, R15, R19 ;  /* 0x0000000f07077223 */ /* 0x004fe20000000013 */
[----:B------:R-:W-:Y:S01]  /*0640*/  FFMA R5, R5, R14, R18 ;  /* 0x0000000e05057223 */ /* 0x000fe20000000012 */
[----:B0-----:R-:W-:Y:S01]  /*0650*/  IMAD.WIDE R18, R24, 0x4, R22 ;  /* 0x0000000418127825 */ /* 0x001fe200078e0216 */
[----:B------:R-:W-:-:S03]  /*0660*/  CS2R R22, SRZ ;  /* 0x0000000000167805 */ /* 0x000fc6000001ff00 */
[----:B------:R-:W0:Y:S03]  /*0670*/  LDC.64 R14, c[0x0][0x248] ;  /* 0x00009200ff0e7b82 */ /* 0x000e260000000a00 */
[----:B------:R-:W2:Y:S04]  /*0680*/  @!P0 LDG.E.EL.128 R20, desc[UR6][R18.64] ;  /* 0x0000000612148981 */ /* 0x000ea8000c2e1d00 */
[----:B0-----:R0:W3:Y:S01]  /*0690*/  LDG.E R14, desc[UR6][R14.64] ;  /* 0x000000060e0e7981 */ /* 0x0010e2000c1e1900 */
[----:B------:R-:W-:Y:S01]  /*06a0*/  FMUL R3, R3, R4 ;  /* 0x0000000403037220 */ /* 0x000fe20000400000 */
[----:B------:R-:W-:Y:S02]  /*06b0*/  IMAD.SHL.U32 R4, R2, 0x80, RZ ;  /* 0x0000008002047824 */ /* 0x000fe400078e00ff */
[----:B------:R-:W-:Y:S01]  /*06c0*/  FFMA R17, R6, R13, R17 ;  /* 0x0000000d06117223 */ /* 0x000fe20000000011 */
[--C-:B------:R-:W-:Y:S01]  /*06d0*/  SHF.R.U32.HI R13, RZ, 0x2, R2.reuse ;  /* 0x00000002ff0d7819 */ /* 0x100fe20000011602 */
[----:B------:R-:W-:Y:S01]  /*06e0*/  UMOV UR4, 0x400 ;  /* 0x0000040000047882 */ /* 0x000fe20000000000 */
[----:B------:R-:W-:Y:S01]  /*06f0*/  SHF.R.U32.HI R27, RZ, 0x3, R2 ;  /* 0x00000003ff1b7819 */ /* 0x000fe20000011602 */
[----:B------:R-:W-:Y:S01]  /*0700*/  BAR.SYNC.DEFER_BLOCKING 0x0 ;  /* 0x0000000000007b1d */ /* 0x000fe20000010000 */
[----:B------:R-:W-:Y:S01]  /*0710*/  LOP3.LUT R4, R4, 0x180, RZ, 0xc0, !PT ;  /* 0x0000018004047812 */ /* 0x000fe200078ec0ff */
[----:B-1----:R-:W-:Y:S01]  /*0720*/  UPRMT UR4, UR5, 0x654, UR4 ;  /* 0x0000065405047896 */ /* 0x002fe20008000004 */
[----:B------:R-:W-:Y:S01]  /*0730*/  FFMA R3, R3, R12, R16 ;  /* 0x0000000c03037223 */ /* 0x000fe20000000010 */
[----:B------:R-:W-:-:S02]  /*0740*/  SGXT.U32 R13, R13, 0x5 ;  /* 0x000000050d0d781a */ /* 0x000fc40000000000 */
[C---:B------:R-:W-:Y:S02]  /*0750*/  LOP3.LUT R6, R4.reuse, 0x20, RZ, 0xfc, !PT ;  /* 0x0000002004067812 */ /* 0x040fe400078efcff */
[C---:B------:R-:W-:Y:S02]  /*0760*/  LOP3.LUT R12, R4.reuse, 0x40, RZ, 0xfc, !PT ;  /* 0x00000040040c7812 */ /* 0x040fe400078efcff */
[C---:B0-----:R-:W-:Y:S02]  /*0770*/  LOP3.LUT R15, R4.reuse, 0x60, RZ, 0xfc, !PT ;  /* 0x00000060040f7812 */ /* 0x041fe400078efcff */
[----:B------:R-:W-:Y:S02]  /*0780*/  LOP3.LUT R13, R4, R13, RZ, 0xfc, !PT ;  /* 0x0000000d040d7212 */ /* 0x000fe400078efcff */
[----:B------:R-:W-:Y:S02]  /*0790*/  LEA.HI R6, R6, UR4, RZ, 0x1f ;  /* 0x0000000406067c11 */ /* 0x000fe4000f8ff8ff */
[----:B------:R-:W-:-:S02]  /*07a0*/  LEA.HI R12, R12, UR4, RZ, 0x1f ;  /* 0x000000040c0c7c11 */ /* 0x000fc4000f8ff8ff */
[----:B------:R-:W-:Y:S01]  /*07b0*/  LEA.HI R16, R15, UR4, RZ, 0x1f ;  /* 0x000000040f107c11 */ /* 0x000fe2000f8ff8ff */
[----:B------:R-:W-:Y:S01]  /*07c0*/  IMAD.SHL.U32 R15, R2, 0x2, RZ ;  /* 0x00000002020f7824 */ /* 0x000fe200078e00ff */
[----:B------:R-:W-:Y:S01]  /*07d0*/  LEA.HI R4, R4, UR4, RZ, 0x1f ;  /* 0x0000000404047c11 */ /* 0x000fe2000f8ff8ff */
[----:B------:R-:W-:Y:S02]  /*07e0*/  IMAD.SHL.U32 R2, R2, 0x10, RZ ;  /* 0x0000001002027824 */ /* 0x000fe400078e00ff */
[C---:B------:R-:W-:Y:S01]  /*07f0*/  IMAD R6, R13.reuse, 0x4, R6 ;  /* 0x000000040d067824 */ /* 0x040fe200078e0206 */
[C---:B------:R-:W-:Y:S01]  /*0800*/  LEA R4, R13.reuse, R4, 0x2 ;  /* 0x000000040d047211 */ /* 0x040fe200078e10ff */
[C---:B------:R-:W-:Y:S01]  /*0810*/  IMAD R12, R13.reuse, 0x4, R12 ;  /* 0x000000040d0c7824 */ /* 0x040fe200078e020c */
[----:B------:R-:W-:Y:S02]  /*0820*/  LEA R13, R13, R16, 0x2 ;  /* 0x000000100d0d7211 */ /* 0x000fe400078e10ff */
[----:B------:R-:W-:-:S02]  /*0830*/  LOP3.LUT R16, R2, 0x7f0, RZ, 0xc0, !PT ;  /* 0x000007f002107812 */ /* 0x000fc400078ec0ff */
[----:B------:R-:W-:-:S04]  /*0840*/  LOP3.LUT R15, R15, 0xf0, RZ, 0xc0, !PT ;  /* 0x000000f00f0f7812 */ /* 0x000fc800078ec0ff */
[----:B------:R-:W-:Y:S01]  /*0850*/  IADD3 R15, R16, UR4, R15 ;  /* 0x00000004100f7c10 */ /* 0x000fe2000fffe00f */
[----:B------:R0:W-:Y:S01]  /*0860*/  @!P0 STG.E.128 desc[UR6][R28.64], R8 ;  /* 0x000000081c008986 */ /* 0x0001e2000c101d06 */
[----:B------:R-:W-:-:S04]  /*0870*/  SGXT.U32 R27, R27, 0x4 ;  /* 0x000000041b1b781a */ /* 0x000fc80000000000 */
[----:B------:R-:W-:-:S04]  /*0880*/  LOP3.LUT R25, R25, R27, RZ, 0xfc, !PT ;  /* 0x0000001b19197212 */ /* 0x000fc800078efcff */
[----:B------:R-:W-:Y:S02]  /*0890*/  ISETP.GE.AND P5, PT, R25, 0x10, PT ;  /* 0x000000101900780c */ /* 0x000fe40003fa6270 */
[C---:B--2---:R-:W-:Y:S01]  /*08a0*/  FSETP.GT.AND P4, PT, R3.reuse, -R20, PT ;  /* 0x800000140300720b */ /* 0x044fe20003f84000 */
[----:B------:R-:W-:Y:S02]  /*08b0*/  FADD R20, R3, R20 ;  /* 0x0000001403147221 */ /* 0x000fe40000000000 */
[----:B------:R-:W1:Y:S01]  /*08c0*/  LDC.64 R2, c[0x0][0x250] ;  /* 0x00009400ff027b82 */ /* 0x000e620000000a00 */
[C---:B------:R-:W-:Y:S01]  /*08d0*/  FSETP.GT.AND P3, PT, R17.reuse, -R21, PT ;  /* 0x800000151100720b */ /* 0x040fe20003f64000 */
[----:B------:R-:W-:Y:S01]  /*08e0*/  FADD R21, R17, R21 ;  /* 0x0000001511157221 */ /* 0x000fe20000000000 */
[C---:B------:R-:W-:Y:S01]  /*08f0*/  FSETP.GT.AND P2, PT, R5.reuse, -R22, PT ;  /* 0x800000160500720b */ /* 0x040fe20003f44000 */
[----:B------:R-:W-:Y:S01]  /*0900*/  FADD R22, R5, R22 ;  /* 0x0000001605167221 */ /* 0x000fe20000000000 */
[C---:B------:R-:W-:Y:S01]  /*0910*/  FSETP.GT.AND P1, PT, R7.reuse, -R23, PT ;  /* 0x800000170700720b */ /* 0x040fe20003f24000 */
[----:B------:R-:W-:Y:S01]  /*0920*/  FADD R23, R7, R23 ;  /* 0x0000001707177221 */ /* 0x000fe20000000000 */
[C---:B---3--:R-:W-:Y:S01]  /*0930*/  FMUL R5, R14.reuse, R20 ;  /* 0x000000140e057220 */ /* 0x048fe20000400000 */
[C---:B------:R-:W-:Y:S01]  /*0940*/  FMUL R16, R14.reuse, R21 ;  /* 0x000000150e107220 */ /* 0x040fe20000400000 */
[C---:B------:R-:W-:Y:S01]  /*0950*/  FMUL R7, R14.reuse, R22 ;  /* 0x000000160e077220 */ /* 0x040fe20000400000 */
[----:B------:R-:W-:-:S02]  /*0960*/  FMUL R14, R14, R23 ;  /* 0x000000170e0e7220 */ /* 0x000fc40000400000 */
[----:B------:R-:W-:Y:S02]  /*0970*/  FSEL R5, R20, R5, P4 ;  /* 0x0000000514057208 */ /* 0x000fe40002000000 */
[----:B------:R-:W-:Y:S01]  /*0980*/  FSEL R17, R21, R16, P3 ;  /* 0x0000001015117208 */ /* 0x000fe20001800000 */
[----:B-1----:R-:W-:Y:S01]  /*0990*/  IMAD.WIDE R2, R24, 0x4, R2 ;  /* 0x0000000418027825 */ /* 0x002fe200078e0202 */
[----:B------:R-:W-:Y:S02]  /*09a0*/  FSEL R7, R22, R7, P2 ;  /* 0x0000000716077208 */ /* 0x000fe40001000000 */
[----:B------:R-:W-:Y:S01]  /*09b0*/  FSEL R14, R23, R14, P1 ;  /* 0x0000000e170e7208 */ /* 0x000fe20000800000 */
[----:B------:R0:W-:Y:S04]  /*09c0*/  STS [R4], R5 ;  /* 0x0000000504007388 */ /* 0x0001e80000000800 */
[----:B------:R0:W-:Y:S04]  /*09d0*/  STS [R6+0x80], R17 ;  /* 0x0000801106007388 */ /* 0x0001e80000000800 */
[----:B------:R0:W-:Y:S04]  /*09e0*/  STS [R12+0x100], R7 ;  /* 0x000100070c007388 */ /* 0x0001e80000000800 */
[----:B------:R0:W-:Y:S04]  /*09f0*/  STS [R13+0x180], R14 ;  /* 0x0001800e0d007388 */ /* 0x0001e80000000800 */
[----:B------:R0:W-:Y:S01]  /*0a00*/  @!P0 STG.E.128 desc[UR6][R2.64], R20 ;  /* 0x0000001402008986 */ /* 0x0001e2000c101d06 */
[----:B------:R-:W-:Y:S06]  /*0a10*/  BAR.SYNC.DEFER_BLOCKING 0x0 ;  /* 0x0000000000007b1d */ /* 0x000fec0000010000 */
[----:B0-----:R-:W-:Y:S05]  /*0a20*/  @P5 EXIT ;  /* 0x000000000000594d */ /* 0x001fea0003800000 */
[----:B------:R-:W0:Y:S01]  /*0a30*/  LDS.128 R12, [R15] ;  /* 0x000000000f0c7984 */ /* 0x000e220000000c00 */
[----:B------:R-:W-:Y:S02]  /*0a40*/  SHF.L.U32 R3, R0, 0x5, RZ ;  /* 0x0000000500037819 */ /* 0x000fe400000006ff */
[----:B------:R-:W-:Y:S02]  /*0a50*/  SHF.R.S32.HI R5, RZ, 0x1a, R0 ;  /* 0x0000001aff057819 */ /* 0x000fe40000011400 */
[----:B------:R-:W-:Y:S02]  /*0a60*/  LOP3.LUT R26, R3, 0x1c, R26, 0xf8, !PT ;  /* 0x0000001c031a7812 */ /* 0x000fe400078ef81a */
[----:B------:R-:W-:Y:S01]  /*0a70*/  SGXT R5, R5, 0x1 ;  /* 0x000000010505781a */ /* 0x000fe20000000200 */
[----:B------:R-:W1:Y:S03]  /*0a80*/  LDC.64 R2, c[0x0][0x258] ;  /* 0x00009600ff027b82 */ /* 0x000e660000000a00 */
[----:B------:R-:W-:-:S04]  /*0a90*/  LEA.HI R5, R5, R26, RZ, 0xa ;  /* 0x0000001a05057211 */ /* 0x000fc800078f50ff */
[C---:B------:R-:W-:Y:S01]  /*0aa0*/  LOP3.LUT R7, R5.reuse, 0xfffffc00, RZ, 0xc0, !PT ;  /* 0xfffffc0005077812 */ /* 0x040fe200078ec0ff */
[----:B------:R-:W-:-:S04]  /*0ab0*/  IMAD.SHL.U32 R5, R5, 0x10, RZ ;  /* 0x0000001005057824 */ /* 0x000fc800078e00ff */
[----:B------:R-:W-:Y:S01]  /*0ac0*/  IMAD.IADD R26, R26, 0x1, -R7 ;  /* 0x000000011a1a7824 */ /* 0x000fe200078e0a07 */
[----:B------:R-:W-:-:S04]  /*0ad0*/  LOP3.LUT R5, R5, 0xffffc000, RZ, 0xc0, !PT ;  /* 0xffffc00005057812 */ /* 0x000fc800078ec0ff */
[----:B------:R-:W-:-:S05]  /*0ae0*/  LEA R26, R25, R26, 0xa ;  /* 0x0000001a191a7211 */ /* 0x000fca00078e50ff */
[----:B------:R-:W-:-:S04]  /*0af0*/  IMAD.IADD R5, R26, 0x1, R5 ;  /* 0x000000011a057824 */ /* 0x000fc800078e0205 */
[----:B-1----:R-:W-:-:S05]  /*0b00*/  IMAD.WIDE R2, R5, 0x4, R2 ;  /* 0x0000000405027825 */ /* 0x002fca00078e0202 */
[----:B0-----:R-:W-:Y:S01]  /*0b10*/  STG.E.128 desc[UR6][R2.64], R12 ;  /* 0x0000000c02007986 */ /* 0x001fe2000c101d06 */
[----:B------:R-:W-:Y:S05]  /*0b20*/  EXIT ;  /* 0x000000000000794d */ /* 0x000fea0003800000 */
.L_x_0:
[----:B------:R-:W-:-:S00]  /*0b30*/  BRA `(.L_x_0) ;  /* 0xfffffffc00fc7947 */ /* 0x000fc0000383ffff */
[----:B------:R-:W-:-:S00]  /*0b40*/  NOP ;  /* 0x0000000000007918 */ /* 0x000fc00000000000 */
        /* <DEDUP_REMOVED lines=11> */
.L_x_1:


//--------------------- .nv.global.init           --------------------------
	.section	.nv.global.init,"aw",@progbits
.nv.global.init:
	.type		_$_str,@object
	.size		_$_str,(_$_str_$_2 - _$_str)
_$_str:
        /*0000*/ 	.byte	0x5f, 0x5f, 0x43, 0x55, 0x44, 0x41, 0x5f, 0x46, 0x54, 0x5a, 0x00
	.type		_$_str_$_2,@object
	.size		_$_str_$_2,(.L_1 - _$_str_$_2)
_$_str_$_2:
        /*000b*/ 	.byte	0x5f, 0x5f, 0x43, 0x55, 0x44, 0x41, 0x5f, 0x50, 0x52, 0x45, 0x43, 0x5f, 0x53, 0x51, 0x52, 0x54
        /*001b*/ 	.byte	0x00
.L_1:


//--------------------- .nv.shared.triton_poi_fused__native_batch_norm_legit_no_training__prelu_kernel_add_convolution_32 --------------------------
	.section	.nv.shared.triton_poi_fused__native_batch_norm_legit_no_training__prelu_kernel_add_convolution_32,"aw",@nobits
	.sectionflags	@""
	.align	16
	.zero		1024


//--------------------- .nv.constant0.triton_poi_fused__native_batch_norm_legit_no_training__prelu_kernel_add_convolution_32 --------------------------
	.section	.nv.constant0.triton_poi_fused__native_batch_norm_legit_no_training__prelu_kernel_add_convolution_32,"a",@progbits
	.sectionflags	@""
	.align	4
.nv.constant0.triton_poi_fused__native_batch_norm_legit_no_training__prelu_kernel_add_convolution_32:
	.zero		616
